//
// Generated by NVIDIA NVVM Compiler
//
// Compiler Build ID: CL-36424714
// Cuda compilation tools, release 13.0, V13.0.88
// Based on NVVM 20.0.0
//

.version 9.0
.target sm_100
.address_size 64

	// .globl	_Z6kernelPfS_iii
// _ZZ6kernelPfS_iiiE4smem has been demoted

.visible .entry _Z6kernelPfS_iii(
	.param .u64 .ptr .align 1 _Z6kernelPfS_iii_param_0,
	.param .u64 .ptr .align 1 _Z6kernelPfS_iii_param_1,
	.param .u32 _Z6kernelPfS_iii_param_2,
	.param .u32 _Z6kernelPfS_iii_param_3,
	.param .u32 _Z6kernelPfS_iii_param_4
)
{
	.reg .pred 	%p<13>;
	.reg .b16 	%rs<11>;
	.reg .b32 	%r<45>;
	.reg .b32 	%f<17>;
	.reg .b64 	%rd<9>;
	// demoted variable
	.shared .align 1 .b8 _ZZ6kernelPfS_iiiE4smem[36];
	ld.param.u64 	%rd1, [_Z6kernelPfS_iii_param_0];
	ld.param.u64 	%rd2, [_Z6kernelPfS_iii_param_1];
	ld.param.u32 	%r15, [_Z6kernelPfS_iii_param_2];
	ld.param.u32 	%r18, [_Z6kernelPfS_iii_param_3];
	ld.param.u32 	%r17, [_Z6kernelPfS_iii_param_4];
	mov.u32 	%r1, %ctaid.x;
	mov.u32 	%r2, %ntid.x;
	mov.u32 	%r3, %tid.x;
	mad.lo.s32 	%r4, %r1, %r2, %r3;
	mov.u32 	%r5, %ctaid.y;
	mov.u32 	%r6, %ntid.y;
	mov.u32 	%r7, %tid.y;
	mad.lo.s32 	%r19, %r5, %r6, %r7;
	mov.u32 	%r9, %ctaid.z;
	mov.u32 	%r20, %ntid.z;
	mov.u32 	%r21, %tid.z;
	mad.lo.s32 	%r10, %r9, %r20, %r21;
	setp.ge.s32 	%p1, %r4, %r15;
	setp.ge.s32 	%p2, %r19, %r18;
	or.pred  	%p3, %p1, %p2;
	setp.ge.s32 	%p4, %r10, %r17;
	or.pred  	%p5, %p3, %p4;
	@%p5 bra 	$L__BB0_12;
	mad.lo.s32 	%r22, %r18, %r10, %r19;
	mad.lo.s32 	%r11, %r22, %r15, %r4;
	mov.u32 	%r23, %nctaid.x;
	mov.u32 	%r24, %nctaid.y;
	mad.lo.s32 	%r25, %r9, %r24, %r5;
	mad.lo.s32 	%r26, %r25, %r23, %r1;
	mad.lo.s32 	%r27, %r26, %r6, %r7;
	mad.lo.s32 	%r12, %r27, %r2, %r3;
	mad.lo.s32 	%r13, %r7, 6, %r3;
	cvt.u16.u32 	%rs3, %r13;
	mul.hi.u16 	%rs1, %rs3, 10923;
	mul.lo.s16 	%rs4, %rs1, 6;
	sub.s16 	%rs2, %rs3, %rs4;
	setp.gt.u32 	%p6, %r13, 35;
	@%p6 bra 	$L__BB0_6;
	setp.lt.s32 	%p7, %r4, 0;
	setp.ge.s32 	%p8, %r19, %r15;
	or.pred  	%p9, %p7, %p8;
	@%p9 bra 	$L__BB0_4;
	cvt.u32.u16 	%r33, %rs2;
	cvta.to.global.u64 	%rd3, %rd1;
	mul.wide.s32 	%rd4, %r12, 4;
	add.s64 	%rd5, %rd3, %rd4;
	ld.global.f32 	%f6, [%rd5];
	cvt.rzi.u32.f32 	%r34, %f6;
	mul.wide.u16 	%r35, %rs1, 6;
	mov.u32 	%r36, _ZZ6kernelPfS_iiiE4smem;
	add.s32 	%r37, %r36, %r35;
	add.s32 	%r38, %r37, %r33;
	st.shared.u8 	[%r38], %r34;
	bra.uni 	$L__BB0_5;
$L__BB0_4:
	cvt.u32.u16 	%r28, %rs2;
	mul.wide.u16 	%r29, %rs1, 6;
	mov.u32 	%r30, _ZZ6kernelPfS_iiiE4smem;
	add.s32 	%r31, %r30, %r29;
	add.s32 	%r32, %r31, %r28;
	mov.b16 	%rs5, 0;
	st.shared.u8 	[%r32], %rs5;
$L__BB0_5:
	bar.sync 	0;
$L__BB0_6:
	cvt.u32.u16 	%r39, %rs2;
	mov.u32 	%r40, _ZZ6kernelPfS_iiiE4smem;
	add.s32 	%r41, %r40, %r39;
	setp.lt.u32 	%p10, %r13, 12;
	mul.wide.u16 	%r42, %rs1, 6;
	add.s32 	%r14, %r41, %r42;
	mov.f32 	%f16, 0f00000000;
	@%p10 bra 	$L__BB0_8;
	ld.shared.u8 	%rs6, [%r14+-12];
	cvt.rn.f32.u16 	%f16, %rs6;
$L__BB0_8:
	setp.lt.u32 	%p11, %r13, 6;
	@%p11 bra 	$L__BB0_10;
	ld.shared.u8 	%rs7, [%r14+-6];
	cvt.rn.f32.u16 	%f8, %rs7;
	add.f32 	%f16, %f16, %f8;
$L__BB0_10:
	ld.shared.u8 	%rs8, [%r14];
	cvt.rn.f32.u16 	%f9, %rs8;
	add.f32 	%f10, %f16, %f9;
	ld.shared.u8 	%rs9, [%r14+6];
	cvt.rn.f32.u16 	%f11, %rs9;
	add.f32 	%f12, %f10, %f11;
	ld.shared.u8 	%rs10, [%r14+12];
	cvt.rn.f32.u16 	%f13, %rs10;
	add.f32 	%f5, %f12, %f13;
	mul.lo.s32 	%r43, %r18, %r15;
	mul.lo.s32 	%r44, %r43, %r17;
	setp.ge.s32 	%p12, %r11, %r44;
	@%p12 bra 	$L__BB0_12;
	div.rn.f32 	%f14, %f5, 0f40A00000;
	cvta.to.global.u64 	%rd6, %rd2;
	mul.wide.s32 	%rd7, %r11, 4;
	add.s64 	%rd8, %rd6, %rd7;
	st.global.f32 	[%rd8], %f14;
$L__BB0_12:
	ret;

}


// ===== COMPILED SASS (sm_100) =====

	.target	sm_100

	.elftype	@"ET_EXEC"


//--------------------- .note.nv.tkinfo           --------------------------
	.section	.note.nv.tkinfo,"",@"SHT_NOTE"
	.sectionflags	@"SHF_NOTE_NV_TKINFO"
	.tkinfo
        /*0018*/ 	.word	0x00000002
        /*0030*/ 	.string	""
        /*0030*/ 	.string	"ptxas"
        /*0030*/ 	.string	"Cuda compilation tools, release 13.0, V13.0.88"
        /*0030*/ 	.string	"Build cuda_13.0.r13.0/compiler.36424714_0"
        /*0030*/ 	.string	"-arch sm_100 -m 64 "



//--------------------- .note.nv.cuinfo           --------------------------
	.section	.note.nv.cuinfo,"",@"SHT_NOTE"
	.sectionflags	@"SHF_NOTE_NV_CUINFO"
        /*0018*/ 	.short	0x0002
        /*001a*/ 	.short	0x0064
        /*001c*/ 	.short	0x0082
	.zero		2


//--------------------- .nv.info                  --------------------------
	.section	.nv.info,"",@"SHT_CUDA_INFO"
	.align	4


	//----- nvinfo : EIATTR_REGCOUNT
	.align		4
        /*0000*/ 	.byte	0x04, 0x2f
        /*0002*/ 	.short	(.L_1 - .L_0)
	.align		4
.L_0:
        /*0004*/ 	.word	index@(_Z6kernelPfS_iii)
        /*0008*/ 	.word	0x0000000e


	//----- nvinfo : EIATTR_FRAME_SIZE
	.align		4
.L_1:
        /*000c*/ 	.byte	0x04, 0x11
        /*000e*/ 	.short	(.L_3 - .L_2)
	.align		4
.L_2:
        /*0010*/ 	.word	index@($__internal_0_$__cuda_sm3x_div_rn_noftz_f32_slowpath)
        /*0014*/ 	.word	0x00000000


	//----- nvinfo : EIATTR_FRAME_SIZE
	.align		4
.L_3:
        /*0018*/ 	.byte	0x04, 0x11
        /*001a*/ 	.short	(.L_5 - .L_4)
	.align		4
.L_4:
        /*001c*/ 	.word	index@(_Z6kernelPfS_iii)
        /*0020*/ 	.word	0x00000000


	//----- nvinfo : EIATTR_MIN_STACK_SIZE
	.align		4
.L_5:
        /*0024*/ 	.byte	0x04, 0x12
        /*0026*/ 	.short	(.L_7 - .L_6)
	.align		4
.L_6:
        /*0028*/ 	.word	index@(_Z6kernelPfS_iii)
        /*002c*/ 	.word	0x00000000
.L_7:


//--------------------- .nv.compat                --------------------------
	.section	.nv.compat,"",@"SHT_CUDA_COMPAT_INFO"
	.align	4
        /*0000*/ 	.byte	0x02, 0x09, 0x00, 0x00, 0x02, 0x02, 0x01, 0x00, 0x02, 0x05, 0x05, 0x00, 0x03, 0x07, 0x01, 0x01
        /*0010*/ 	.byte	0x02, 0x03, 0x00, 0x00, 0x02, 0x06, 0x01, 0x00, 0x04, 0x0b, 0x08, 0x00, 0x01, 0x00, 0x00, 0x00
        /*0020*/ 	.byte	0x00, 0x00, 0x00, 0x00


//--------------------- .nv.info._Z6kernelPfS_iii --------------------------
	.section	.nv.info._Z6kernelPfS_iii,"",@"SHT_CUDA_INFO"
	.sectionflags	@""
	.align	4


	//----- nvinfo : EIATTR_CUDA_API_VERSION
	.align		4
        /*0000*/ 	.byte	0x04, 0x37
        /*0002*/ 	.short	(.L_9 - .L_8)
.L_8:
        /*0004*/ 	.word	0x00000082


	//----- nvinfo : EIATTR_KPARAM_INFO
	.align		4
.L_9:
        /*0008*/ 	.byte	0x04, 0x17
        /*000a*/ 	.short	(.L_11 - .L_10)
.L_10:
        /*000c*/ 	.word	0x00000000
        /*0010*/ 	.short	0x0004
        /*0012*/ 	.short	0x0018
        /*0014*/ 	.byte	0x00, 0xf0, 0x11, 0x00


	//----- nvinfo : EIATTR_KPARAM_INFO
	.align		4
.L_11:
        /*0018*/ 	.byte	0x04, 0x17
        /*001a*/ 	.short	(.L_13 - .L_12)
.L_12:
        /*001c*/ 	.word	0x00000000
        /*0020*/ 	.short	0x0003
        /*0022*/ 	.short	0x0014
        /*0024*/ 	.byte	0x00, 0xf0, 0x11, 0x00


	//----- nvinfo : EIATTR_KPARAM_INFO
	.align		4
.L_13:
        /*0028*/ 	.byte	0x04, 0x17
        /*002a*/ 	.short	(.L_15 - .L_14)
.L_14:
        /*002c*/ 	.word	0x00000000
        /*0030*/ 	.short	0x0002
        /*0032*/ 	.short	0x0010
        /*0034*/ 	.byte	0x00, 0xf0, 0x11, 0x00


	//----- nvinfo : EIATTR_KPARAM_INFO
	.align		4
.L_15:
        /*0038*/ 	.byte	0x04, 0x17
        /*003a*/ 	.short	(.L_17 - .L_16)
.L_16:
        /*003c*/ 	.word	0x00000000
        /*0040*/ 	.short	0x0001
        /*0042*/ 	.short	0x0008
        /*0044*/ 	.byte	0x00, 0xf5, 0x21, 0x00


	//----- nvinfo : EIATTR_KPARAM_INFO
	.align		4
.L_17:
        /*0048*/ 	.byte	0x04, 0x17
        /*004a*/ 	.short	(.L_19 - .L_18)
.L_18:
        /*004c*/ 	.word	0x00000000
        /*0050*/ 	.short	0x0000
        /*0052*/ 	.short	0x0000
        /*0054*/ 	.byte	0x00, 0xf5, 0x21, 0x00


	//----- nvinfo : EIATTR_SPARSE_MMA_MASK
	.align		4
.L_19:
        /*0058*/ 	.byte	0x03, 0x50
        /*005a*/ 	.short	0x0000


	//----- nvinfo : EIATTR_MAXREG_COUNT
	.align		4
        /*005c*/ 	.byte	0x03, 0x1b
        /*005e*/ 	.short	0x00ff


	//----- nvinfo : EIATTR_NUM_BARRIERS
	.align		4
        /*0060*/ 	.byte	0x02, 0x4c
        /*0062*/ 	.byte	0x01
	.zero		1


	//----- nvinfo : EIATTR_MERCURY_ISA_VERSION
	.align		4
        /*0064*/ 	.byte	0x03, 0x5f
        /*0066*/ 	.short	0x0101


	//----- nvinfo : EIATTR_VRC_CTA_INIT_COUNT
	.align		4
        /*0068*/ 	.byte	0x02, 0x4a
	.zero		1
	.zero		1


	//----- nvinfo : EIATTR_EXIT_INSTR_OFFSETS
	.align		4
        /*006c*/ 	.byte	0x04, 0x1c
        /*006e*/ 	.short	(.L_21 - .L_20)


	//   ....[0]....
.L_20:
        /*0070*/ 	.word	0x00000120


	//   ....[1]....
        /*0074*/ 	.word	0x00000550


	//   ....[2]....
        /*0078*/ 	.word	0x000006b0


	//----- nvinfo : EIATTR_CRS_STACK_SIZE
	.align		4
.L_21:
        /*007c*/ 	.byte	0x04, 0x1e
        /*007e*/ 	.short	(.L_23 - .L_22)
.L_22:
        /*0080*/ 	.word	0x00000000


	//----- nvinfo : EIATTR_CBANK_PARAM_SIZE
	.align		4
.L_23:
        /*0084*/ 	.byte	0x03, 0x19
        /*0086*/ 	.short	0x001c


	//----- nvinfo : EIATTR_PARAM_CBANK
	.align		4
        /*0088*/ 	.byte	0x04, 0x0a
        /*008a*/ 	.short	(.L_25 - .L_24)
	.align		4
.L_24:
        /*008c*/ 	.word	index@(.nv.constant0._Z6kernelPfS_iii)
        /*0090*/ 	.short	0x0380
        /*0092*/ 	.short	0x001c


	//----- nvinfo : EIATTR_SW_WAR
	.align		4
.L_25:
        /*0094*/ 	.byte	0x04, 0x36
        /*0096*/ 	.short	(.L_27 - .L_26)
.L_26:
        /*0098*/ 	.word	0x00000008
.L_27:


//--------------------- .nv.callgraph             --------------------------
	.section	.nv.callgraph,"",@"SHT_CUDA_CALLGRAPH"
	.align	4
	.sectionentsize	8
	.align		4
        /*0000*/ 	.word	0x00000000
	.align		4
        /*0004*/ 	.word	0xffffffff
	.align		4
        /*0008*/ 	.word	0x00000000
	.align		4
        /*000c*/ 	.word	0xfffffffe
	.align		4
        /*0010*/ 	.word	0x00000000
	.align		4
        /*0014*/ 	.word	0xfffffffd
	.align		4
        /*0018*/ 	.word	0x00000000
	.align		4
        /*001c*/ 	.word	0xfffffffc


//--------------------- .text._Z6kernelPfS_iii    --------------------------
	.section	.text._Z6kernelPfS_iii,"ax",@progbits
	.align	128
        .global         _Z6kernelPfS_iii
        .type           _Z6kernelPfS_iii,@function
        .size           _Z6kernelPfS_iii,(.L_x_18 - _Z6kernelPfS_iii)
        .other          _Z6kernelPfS_iii,@"STO_CUDA_ENTRY STV_DEFAULT"
_Z6kernelPfS_iii:
.text._Z6kernelPfS_iii:
[----:B------:R-:W-:Y:S01]  /*0000*/  LDC R1, c[0x0][0x37c] ;  /* 0x0000df00ff017b82 */ /* 0x000fe20000000800 */
[----:B------:R-:W0:Y:S07]  /*0010*/  S2R R10, SR_TID.Y ;  /* 0x00000000000a7919 */ /* 0x000e2e0000002200 */
[----:B------:R-:W1:Y:S01]  /*0020*/  LDC R9, c[0x0][0x360] ;  /* 0x0000d800ff097b82 */ /* 0x000e620000000800 */
[----:B------:R-:W2:Y:S01]  /*0030*/  LDCU.64 UR10, c[0x0][0x390] ;  /* 0x00007200ff0a77ac */ /* 0x000ea20008000a00 */
[----:B------:R-:W1:Y:S01]  /*0040*/  S2R R8, SR_TID.X ;  /* 0x0000000000087919 */ /* 0x000e620000002100 */
[----:B------:R-:W3:Y:S01]  /*0050*/  LDCU UR9, c[0x0][0x398] ;  /* 0x00007300ff0977ac */ /* 0x000ee20008000800 */
[----:B------:R-:W4:Y:S04]  /*0060*/  S2R R3, SR_TID.Z ;  /* 0x0000000000037919 */ /* 0x000f280000002300 */
[----:B------:R-:W0:Y:S08]  /*0070*/  S2UR UR4, SR_CTAID.Y ;  /* 0x00000000000479c3 */ /* 0x000e300000002600 */
[----:B------:R-:W0:Y:S08]  /*0080*/  LDC R7, c[0x0][0x364] ;  /* 0x0000d900ff077b82 */ /* 0x000e300000000800 */
[----:B------:R-:W1:Y:S08]  /*0090*/  S2UR UR5, SR_CTAID.X ;  /* 0x00000000000579c3 */ /* 0x000e700000002500 */
[----:B------:R-:W4:Y:S08]  /*00a0*/  S2UR UR6, SR_CTAID.Z ;  /* 0x00000000000679c3 */ /* 0x000f300000002700 */
[----:B------:R-:W4:Y:S01]  /*00b0*/  LDC R2, c[0x0][0x368] ;  /* 0x0000da00ff027b82 */ /* 0x000f220000000800 */
[----:B0-----:R-:W-:-:S05]  /*00c0*/  IMAD R5, R7, UR4, R10 ;  /* 0x0000000407057c24 */ /* 0x001fca000f8e020a */
[----:B--2---:R-:W-:Y:S01]  /*00d0*/  ISETP.GE.AND P0, PT, R5, UR11, PT ;  /* 0x0000000b05007c0c */ /* 0x004fe2000bf06270 */
[----:B-1----:R-:W-:-:S05]  /*00e0*/  IMAD R4, R9, UR5, R8 ;  /* 0x0000000509047c24 */ /* 0x002fca000f8e0208 */
[----:B------:R-:W-:Y:S01]  /*00f0*/  ISETP.GE.OR P0, PT, R4, UR10, P0 ;  /* 0x0000000a04007c0c */ /* 0x000fe20008706670 */
[----:B----4-:R-:W-:-:S05]  /*0100*/  IMAD R2, R2, UR6, R3 ;  /* 0x0000000602027c24 */ /* 0x010fca000f8e0203 */
[----:B---3--:R-:W-:-:S13]  /*0110*/  ISETP.GE.OR P0, PT, R2, UR9, P0 ;  /* 0x0000000902007c0c */ /* 0x008fda0008706670 */
[----:B------:R-:W-:Y:S05]  /*0120*/  @P0 EXIT ;  /* 0x000000000000094d */ /* 0x000fea0003800000 */
[----:B------:R-:W-:Y:S01]  /*0130*/  IMAD R0, R10, 0x6, R8 ;  /* 0x000000060a007824 */ /* 0x000fe200078e0208 */
[----:B------:R-:W0:Y:S01]  /*0140*/  LDCU UR7, c[0x0][0x370] ;  /* 0x00006e00ff0777ac */ /* 0x000e220008000800 */
[----:B------:R-:W1:Y:S03]  /*0150*/  LDCU UR8, c[0x0][0x374] ;  /* 0x00006e80ff0877ac */ /* 0x000e660008000800 */
[C---:B------:R-:W-:Y:S02]  /*0160*/  LOP3.LUT R3, R0.reuse, 0xffff, RZ, 0xc0, !PT ;  /* 0x0000ffff00037812 */ /* 0x040fe400078ec0ff */
[----:B------:R-:W-:-:S03]  /*0170*/  ISETP.GT.U32.AND P0, PT, R0, 0x23, PT ;  /* 0x000000230000780c */ /* 0x000fc60003f04070 */
[----:B------:R-:W-:-:S05]  /*0180*/  IMAD R3, R3, 0x2aab, RZ ;  /* 0x00002aab03037824 */ /* 0x000fca00078e02ff */
[----:B------:R-:W-:-:S04]  /*0190*/  SHF.R.U32.HI R3, RZ, 0x10, R3 ;  /* 0x00000010ff037819 */ /* 0x000fc80000011603 */
[----:B------:R-:W-:Y:S01]  /*01a0*/  PRMT R6, R3, 0x9910, RZ ;  /* 0x0000991003067816 */ /* 0x000fe200000000ff */
[----:B-1----:R-:W-:-:S04]  /*01b0*/  UIMAD UR4, UR6, UR8, UR4 ;  /* 0x00000008060472a4 */ /* 0x002fc8000f8e0204 */
[----:B------:R-:W-:Y:S01]  /*01c0*/  IMAD R6, R6, 0x6, RZ ;  /* 0x0000000606067824 */ /* 0x000fe200078e02ff */
[----:B0-----:R-:W-:-:S03]  /*01d0*/  UIMAD UR4, UR4, UR7, UR5 ;  /* 0x00000007040472a4 */ /* 0x001fc6000f8e0205 */
[----:B------:R-:W-:Y:S01]  /*01e0*/  IMAD.MOV R11, RZ, RZ, -R6 ;  /* 0x000000ffff0b7224 */ /* 0x000fe200078e0a06 */
[----:B------:R-:W0:Y:S02]  /*01f0*/  LDCU.64 UR6, c[0x0][0x358] ;  /* 0x00006b00ff0677ac */ /* 0x000e240008000a00 */
[----:B------:R-:W-:Y:S02]  /*0200*/  IMAD R6, R7, UR4, R10 ;  /* 0x0000000407067c24 */ /* 0x000fe4000f8e020a */
[----:B------:R-:W-:Y:S01]  /*0210*/  PRMT R11, R11, 0x7710, RZ ;  /* 0x000077100b0b7816 */ /* 0x000fe200000000ff */
[----:B------:R-:W-:Y:S02]  /*0220*/  IMAD R7, R2, UR11, R5 ;  /* 0x0000000b02077c24 */ /* 0x000fe4000f8e0205 */
[----:B------:R-:W-:Y:S02]  /*0230*/  IMAD R9, R6, R9, R8 ;  /* 0x0000000906097224 */ /* 0x000fe400078e0208 */
[----:B------:R-:W-:-:S02]  /*0240*/  IMAD R2, R7, UR10, R4 ;  /* 0x0000000a07027c24 */ /* 0x000fc4000f8e0204 */
[----:B------:R-:W-:Y:S01]  /*0250*/  IMAD.IADD R6, R0, 0x1, R11 ;  /* 0x0000000100067824 */ /* 0x000fe200078e020b */
[----:B------:R-:W-:Y:S06]  /*0260*/  @P0 BRA `(.L_x_0) ;  /* 0x0000000000600947 */ /* 0x000fec0003800000 */
[----:B------:R-:W-:-:S04]  /*0270*/  ISETP.GE.AND P0, PT, R5, UR10, PT ;  /* 0x0000000a05007c0c */ /* 0x000fc8000bf06270 */
[----:B------:R-:W-:-:S13]  /*0280*/  ISETP.LT.OR P0, PT, R4, RZ, P0 ;  /* 0x000000ff0400720c */ /* 0x000fda0000701670 */
[----:B------:R-:W-:Y:S05]  /*0290*/  @P0 BRA `(.L_x_1) ;  /* 0x0000000000300947 */ /* 0x000fea0003800000 */
[----:B------:R-:W1:Y:S02]  /*02a0*/  LDC.64 R4, c[0x0][0x380] ;  /* 0x0000e000ff047b82 */ /* 0x000e640000000a00 */
[----:B-1----:R-:W-:-:S06]  /*02b0*/  IMAD.WIDE R4, R9, 0x4, R4 ;  /* 0x0000000409047825 */ /* 0x002fcc00078e0204 */
[----:B0-----:R-:W2:Y:S01]  /*02c0*/  LDG.E R4, desc[UR6][R4.64] ;  /* 0x0000000604047981 */ /* 0x001ea2000c1e1900 */
[----:B------:R-:W-:Y:S01]  /*02d0*/  MOV R7, 0x400 ;  /* 0x0000040000077802 */ /* 0x000fe20000000f00 */
[----:B------:R-:W0:Y:S03]  /*02e0*/  S2R R10, SR_CgaCtaId ;  /* 0x00000000000a7919 */ /* 0x000e260000008800 */
[----:B0-----:R-:W-:Y:S02]  /*02f0*/  LEA R10, R10, R7, 0x18 ;  /* 0x000000070a0a7211 */ /* 0x001fe400078ec0ff */
[----:B------:R-:W-:-:S03]  /*0300*/  LOP3.LUT R7, R6, 0xffff, RZ, 0xc0, !PT ;  /* 0x0000ffff06077812 */ /* 0x000fc600078ec0ff */
[----:B------:R-:W-:-:S04]  /*0310*/  IMAD R10, R3, 0x6, R10 ;  /* 0x00000006030a7824 */ /* 0x000fc800078e020a */
[----:B------:R-:W-:Y:S01]  /*0320*/  IMAD.IADD R7, R7, 0x1, R10 ;  /* 0x0000000107077824 */ /* 0x000fe200078e020a */
[----:B--2---:R-:W0:Y:S04]  /*0330*/  F2I.U32.TRUNC.NTZ R8, R4 ;  /* 0x0000000400087305 */ /* 0x004e28000020f000 */
[----:B0-----:R0:W-:Y:S01]  /*0340*/  STS.U8 [R7], R8 ;  /* 0x0000000807007388 */ /* 0x0011e20000000000 */
[----:B------:R-:W-:Y:S05]  /*0350*/  BRA `(.L_x_2) ;  /* 0x00000000001c7947 */ /* 0x000fea0003800000 */
.L_x_1:
[----:B------:R-:W1:Y:S01]  /*0360*/  S2R R5, SR_CgaCtaId ;  /* 0x0000000000057919 */ /* 0x000e620000008800 */
[----:B------:R-:W-:-:S04]  /*0370*/  MOV R4, 0x400 ;  /* 0x0000040000047802 */ /* 0x000fc80000000f00 */
[----:B-1----:R-:W-:-:S05]  /*0380*/  LEA R4, R5, R4, 0x18 ;  /* 0x0000000405047211 */ /* 0x002fca00078ec0ff */
[----:B------:R-:W-:Y:S01]  /*0390*/  IMAD R5, R3, 0x6, R4 ;  /* 0x0000000603057824 */ /* 0x000fe200078e0204 */
[----:B------:R-:W-:-:S05]  /*03a0*/  LOP3.LUT R4, R6, 0xffff, RZ, 0xc0, !PT ;  /* 0x0000ffff06047812 */ /* 0x000fca00078ec0ff */
[----:B------:R-:W-:-:S05]  /*03b0*/  IMAD.IADD R4, R4, 0x1, R5 ;  /* 0x0000000104047824 */ /* 0x000fca00078e0205 */
[----:B------:R1:W-:Y:S02]  /*03c0*/  STS.U8 [R4], RZ ;  /* 0x000000ff04007388 */ /* 0x0003e40000000000 */
.L_x_2:
[----:B------:R-:W-:Y:S05]  /*03d0*/  WARPSYNC.ALL ;  /* 0x0000000000007948 */ /* 0x000fea0003800000 */
[----:B------:R-:W-:Y:S06]  /*03e0*/  BAR.SYNC.DEFER_BLOCKING 0x0 ;  /* 0x0000000000007b1d */ /* 0x000fec0000010000 */
.L_x_0:
[----:B------:R-:W2:Y:S01]  /*03f0*/  S2UR UR5, SR_CgaCtaId ;  /* 0x00000000000579c3 */ /* 0x000ea20000008800 */
[----:B------:R-:W-:Y:S01]  /*0400*/  UMOV UR4, 0x400 ;  /* 0x0000040000047882 */ /* 0x000fe20000000000 */
[----:B------:R-:W-:Y:S02]  /*0410*/  LOP3.LUT R6, R6, 0xffff, RZ, 0xc0, !PT ;  /* 0x0000ffff06067812 */ /* 0x000fe400078ec0ff */
[C---:B------:R-:W-:Y:S02]  /*0420*/  ISETP.GE.U32.AND P0, PT, R0.reuse, 0xc, PT ;  /* 0x0000000c0000780c */ /* 0x040fe40003f06070 */
[----:B------:R-:W-:Y:S01]  /*0430*/  ISETP.GE.U32.AND P1, PT, R0, 0x6, PT ;  /* 0x000000060000780c */ /* 0x000fe20003f26070 */
[----:B--2---:R-:W-:-:S06]  /*0440*/  ULEA UR4, UR5, UR4, 0x18 ;  /* 0x0000000405047291 */ /* 0x004fcc000f8ec0ff */
[----:B------:R-:W-:Y:S01]  /*0450*/  VIADD R0, R6, UR4 ;  /* 0x0000000406007c36 */ /* 0x000fe20008000000 */
[----:B------:R-:W-:-:S03]  /*0460*/  UIMAD UR4, UR11, UR10, URZ ;  /* 0x0000000a0b0472a4 */ /* 0x000fc6000f8e02ff */
[----:B------:R-:W-:Y:S01]  /*0470*/  IMAD R0, R3, 0x6, R0 ;  /* 0x0000000603007824 */ /* 0x000fe200078e0200 */
[----:B------:R-:W-:Y:S01]  /*0480*/  UIMAD UR4, UR4, UR9, URZ ;  /* 0x00000009040472a4 */ /* 0x000fe2000f8e02ff */
[----:B------:R-:W-:-:S03]  /*0490*/  IMAD.MOV.U32 R3, RZ, RZ, RZ ;  /* 0x000000ffff037224 */ /* 0x000fc600078e00ff */
[----:B0-----:R-:W0:Y:S04]  /*04a0*/  @P0 LDS.U8 R8, [R0+-0xc] ;  /* 0xfffff40000080984 */ /* 0x001e280000000000 */
[----:B-1----:R-:W1:Y:S04]  /*04b0*/  @P1 LDS.U8 R4, [R0+-0x6] ;  /* 0xfffffa0000041984 */ /* 0x002e680000000000 */
[----:B------:R-:W2:Y:S04]  /*04c0*/  LDS.U8 R5, [R0] ;  /* 0x0000000000057984 */ /* 0x000ea80000000000 */
[----:B------:R3:W4:Y:S04]  /*04d0*/  LDS.U8 R6, [R0+0x6] ;  /* 0x0000060000067984 */ /* 0x0007280000000000 */
[----:B------:R3:W3:Y:S01]  /*04e0*/  LDS.U8 R7, [R0+0xc] ;  /* 0x00000c0000077984 */ /* 0x0006e20000000000 */
[----:B0-----:R-:W-:-:S02]  /*04f0*/  @P0 I2FP.F32.U32 R3, R8 ;  /* 0x0000000800030245 */ /* 0x001fc40000201000 */
[----:B------:R-:W-:Y:S02]  /*0500*/  ISETP.GE.AND P0, PT, R2, UR4, PT ;  /* 0x0000000402007c0c */ /* 0x000fe4000bf06270 */
[----:B-1----:R-:W-:-:S05]  /*0510*/  @P1 I2FP.F32.U32 R4, R4 ;  /* 0x0000000400041245 */ /* 0x002fca0000201000 */
[----:B------:R-:W-:Y:S01]  /*0520*/  @P1 FADD R3, R3, R4 ;  /* 0x0000000403031221 */ /* 0x000fe20000000000 */
[----:B--2---:R-:W-:-:S05]  /*0530*/  I2FP.F32.U32 R4, R5 ;  /* 0x0000000500047245 */ /* 0x004fca0000201000 */
[----:B------:R-:W-:Y:S01]  /*0540*/  FADD R4, R4, R3 ;  /* 0x0000000304047221 */ /* 0x000fe20000000000 */
[----:B---34-:R-:W-:Y:S06]  /*0550*/  @P0 EXIT ;  /* 0x000000000000094d */ /* 0x018fec0003800000 */
[----:B------:R-:W-:Y:S01]  /*0560*/  I2FP.F32.U32 R3, R6 ;  /* 0x0000000600037245 */ /* 0x000fe20000201000 */
[----:B------:R-:W-:Y:S01]  /*0570*/  IMAD.MOV.U32 R6, RZ, RZ, 0x3e4ccccd ;  /* 0x3e4ccccdff067424 */ /* 0x000fe200078e00ff */
[----:B------:R-:W-:Y:S01]  /*0580*/  I2FP.F32.U32 R7, R7 ;  /* 0x0000000700077245 */ /* 0x000fe20000201000 */
[----:B------:R-:W-:Y:S01]  /*0590*/  IMAD.MOV.U32 R5, RZ, RZ, 0x40a00000 ;  /* 0x40a00000ff057424 */ /* 0x000fe200078e00ff */
[----:B------:R-:W-:Y:S01]  /*05a0*/  BSSY.RECONVERGENT B1, `(.L_x_3) ;  /* 0x000000d000017945 */ /* 0x000fe20003800200 */
[----:B------:R-:W-:Y:S02]  /*05b0*/  FADD R0, R4, R3 ;  /* 0x0000000304007221 */ /* 0x000fe40000000000 */
[----:B------:R-:W-:Y:S02]  /*05c0*/  FFMA R3, R6, -R5, 1 ;  /* 0x3f80000006037423 */ /* 0x000fe40000000805 */
[----:B------:R-:W-:Y:S02]  /*05d0*/  FADD R0, R0, R7 ;  /* 0x0000000700007221 */ /* 0x000fe40000000000 */
[----:B------:R-:W-:-:S02]  /*05e0*/  FFMA R3, R3, R6, 0.20000000298023223877 ;  /* 0x3e4ccccd03037423 */ /* 0x000fc40000000006 */
[----:B------:R-:W0:Y:S02]  /*05f0*/  FCHK P0, R0, 5 ;  /* 0x40a0000000007902 */ /* 0x000e240000000000 */
[----:B------:R-:W-:-:S04]  /*0600*/  FFMA R4, R0, R3, RZ ;  /* 0x0000000300047223 */ /* 0x000fc800000000ff */
[----:B------:R-:W-:-:S04]  /*0610*/  FFMA R5, R4, -5, R0 ;  /* 0xc0a0000004057823 */ /* 0x000fc80000000000 */
[----:B------:R-:W-:Y:S01]  /*0620*/  FFMA R7, R3, R5, R4 ;  /* 0x0000000503077223 */ /* 0x000fe20000000004 */
[----:B0-----:R-:W-:Y:S06]  /*0630*/  @!P0 BRA `(.L_x_4) ;  /* 0x00000000000c8947 */ /* 0x001fec0003800000 */
[----:B------:R-:W-:-:S07]  /*0640*/  MOV R4, 0x660 ;  /* 0x0000066000047802 */ /* 0x000fce0000000f00 */
[----:B------:R-:W-:Y:S05]  /*0650*/  CALL.REL.NOINC `($__internal_0_$__cuda_sm3x_div_rn_noftz_f32_slowpath) ;  /* 0x0000000000187944 */ /* 0x000fea0003c00000 */
[----:B------:R-:W-:-:S07]  /*0660*/  IMAD.MOV.U32 R7, RZ, RZ, R3 ;  /* 0x000000ffff077224 */ /* 0x000fce00078e0003 */
.L_x_4:
[----:B------:R-:W-:Y:S05]  /*0670*/  BSYNC.RECONVERGENT B1 ;  /* 0x0000000000017941 */ /* 0x000fea0003800200 */
.L_x_3:
[----:B------:R-:W0:Y:S02]  /*0680*/  LDC.64 R4, c[0x0][0x388] ;  /* 0x0000e200ff047b82 */ /* 0x000e240000000a00 */
[----:B0-----:R-:W-:-:S05]  /*0690*/  IMAD.WIDE R2, R2, 0x4, R4 ;  /* 0x0000000402027825 */ /* 0x001fca00078e0204 */
[----:B------:R-:W-:Y:S01]  /*06a0*/  STG.E desc[UR6][R2.64], R7 ;  /* 0x0000000702007986 */ /* 0x000fe2000c101906 */
[----:B------:R-:W-:Y:S05]  /*06b0*/  EXIT ;  /* 0x000000000000794d */ /* 0x000fea0003800000 */
        .weak           $__internal_0_$__cuda_sm3x_div_rn_noftz_f32_slowpath
        .type           $__internal_0_$__cuda_sm3x_div_rn_noftz_f32_slowpath,@function
        .size           $__internal_0_$__cuda_sm3x_div_rn_noftz_f32_slowpath,(.L_x_18 - $__internal_0_$__cuda_sm3x_div_rn_noftz_f32_slowpath)
$__internal_0_$__cuda_sm3x_div_rn_noftz_f32_slowpath:
[--C-:B------:R-:W-:Y:S01]  /*06c0*/  SHF.R.U32.HI R3, RZ, 0x17, R0.reuse ;  /* 0x00000017ff037819 */ /* 0x100fe20000011600 */
[----:B------:R-:W-:Y:S04]  /*06d0*/  BSSY.RECONVERGENT B0, `(.L_x_5) ;  /* 0x000005c000007945 */ /* 0x000fe80003800200 */
[----:B------:R-:W-:Y:S01]  /*06e0*/  BSSY.RELIABLE B2, `(.L_x_6) ;  /* 0x000001a000027945 */ /* 0x000fe20003800100 */
[----:B------:R-:W-:Y:S01]  /*06f0*/  LOP3.LUT R8, R3, 0xff, RZ, 0xc0, !PT ;  /* 0x000000ff03087812 */ /* 0x000fe200078ec0ff */
[----:B------:R-:W-:-:S04]  /*0700*/  IMAD.MOV.U32 R3, RZ, RZ, R0 ;  /* 0x000000ffff037224 */ /* 0x000fc800078e0000 */
[----:B------:R-:W-:-:S05]  /*0710*/  VIADD R7, R8, 0xffffffff ;  /* 0xffffffff08077836 */ /* 0x000fca0000000000 */
[----:B------:R-:W-:-:S13]  /*0720*/  ISETP.GT.U32.OR P0, PT, R7, 0xfd, !PT ;  /* 0x000000fd0700780c */ /* 0x000fda0007f04470 */
[----:B------:R-:W-:Y:S01]  /*0730*/  @!P0 IMAD.MOV.U32 R5, RZ, RZ, RZ ;  /* 0x000000ffff058224 */ /* 0x000fe200078e00ff */
[----:B------:R-:W-:Y:S06]  /*0740*/  @!P0 BRA `(.L_x_7) ;  /* 0x00000000004c8947 */ /* 0x000fec0003800000 */
[----:B------:R-:W-:-:S13]  /*0750*/  FSETP.GTU.FTZ.AND P0, PT, |R0|, +INF , PT ;  /* 0x7f8000000000780b */ /* 0x000fda0003f1c200 */
[----:B------:R-:W-:Y:S05]  /*0760*/  @P0 BREAK.RELIABLE B2 ;  /* 0x0000000000020942 */ /* 0x000fea0003800100 */
[----:B------:R-:W-:Y:S05]  /*0770*/  @P0 BRA `(.L_x_8) ;  /* 0x0000000400400947 */ /* 0x000fea0003800000 */
[----:B------:R-:W-:-:S05]  /*0780*/  IMAD.MOV.U32 R6, RZ, RZ, 0x40a00000 ;  /* 0x40a00000ff067424 */ /* 0x000fca00078e00ff */
[----:B------:R-:W-:-:S13]  /*0790*/  LOP3.LUT P0, RZ, R6, 0x7fffffff, R3, 0xc8, !PT ;  /* 0x7fffffff06ff7812 */ /* 0x000fda000780c803 */
[----:B------:R-:W-:Y:S05]  /*07a0*/  @!P0 BREAK.RELIABLE B2 ;  /* 0x0000000000028942 */ /* 0x000fea0003800100 */
[----:B------:R-:W-:Y:S05]  /*07b0*/  @!P0 BRA `(.L_x_9) ;  /* 0x0000000400288947 */ /* 0x000fea0003800000 */
[----:B------:R-:W-:-:S13]  /*07c0*/  LOP3.LUT P0, RZ, R3, 0x7fffffff, RZ, 0xc0, !PT ;  /* 0x7fffffff03ff7812 */ /* 0x000fda000780c0ff */
[----:B------:R-:W-:Y:S05]  /*07d0*/  @!P0 BREAK.RELIABLE B2 ;  /* 0x0000000000028942 */ /* 0x000fea0003800100 */
[----:B------:R-:W-:Y:S05]  /*07e0*/  @!P0 BRA `(.L_x_10) ;  /* 0x0000000400148947 */ /* 0x000fea0003800000 */
[----:B------:R-:W-:Y:S02]  /*07f0*/  FSETP.NEU.FTZ.AND P1, PT, |R0|, +INF , PT ;  /* 0x7f8000000000780b */ /* 0x000fe40003f3d200 */
[----:B------:R-:W-:-:S04]  /*0800*/  LOP3.LUT P0, RZ, R6, 0x7fffffff, RZ, 0xc0, !PT ;  /* 0x7fffffff06ff7812 */ /* 0x000fc8000780c0ff */
[----:B------:R-:W-:-:S13]  /*0810*/  PLOP3.LUT P0, PT, P1, P0, PT, 0x2f, 0xf2 ;  /* 0x0000000000f2781c */ /* 0x000fda0000f00577 */
[----:B------:R-:W-:Y:S05]  /*0820*/  @P0 BREAK.RELIABLE B2 ;  /* 0x0000000000020942 */ /* 0x000fea0003800100 */
[----:B------:R-:W-:Y:S05]  /*0830*/  @P0 BRA `(.L_x_11) ;  /* 0x0000000000f40947 */ /* 0x000fea0003800000 */
[----:B------:R-:W-:-:S13]  /*0840*/  ISETP.GE.AND P0, PT, R7, RZ, PT ;  /* 0x000000ff0700720c */ /* 0x000fda0003f06270 */
[----:B------:R-:W-:Y:S02]  /*0850*/  @P0 IMAD.MOV.U32 R5, RZ, RZ, RZ ;  /* 0x000000ffff050224 */ /* 0x000fe400078e00ff */
[----:B------:R-:W-:Y:S01]  /*0860*/  @!P0 FFMA R3, R0, 1.84467440737095516160e+19, RZ ;  /* 0x5f80000000038823 */ /* 0x000fe200000000ff */
[----:B------:R-:W-:-:S07]  /*0870*/  @!P0 IMAD.MOV.U32 R5, RZ, RZ, -0x40 ;  /* 0xffffffc0ff058424 */ /* 0x000fce00078e00ff */
.L_x_7:
[----:B------:R-:W-:Y:S05]  /*0880*/  BSYNC.RELIABLE B2 ;  /* 0x0000000000027941 */ /* 0x000fea0003800100 */
.L_x_6:
[----:B------:R-:W-:Y:S01]  /*0890*/  UMOV UR4, 0x40a00000 ;  /* 0x40a0000000047882 */ /* 0x000fe20000000000 */
[----:B------:R-:W-:Y:S01]  /*08a0*/  VIADD R6, R8, 0xffffff81 ;  /* 0xffffff8108067836 */ /* 0x000fe20000000000 */
[----:B------:R-:W-:Y:S01]  /*08b0*/  UIADD3 UR4, UPT, UPT, UR4, -0x1000000, URZ ;  /* 0xff00000004047890 */ /* 0x000fe2000fffe0ff */
[----:B------:R-:W-:Y:S02]  /*08c0*/  BSSY.RECONVERGENT B2, `(.L_x_12) ;  /* 0x0000033000027945 */ /* 0x000fe40003800200 */
[----:B------:R-:W-:Y:S01]  /*08d0*/  IMAD R0, R6, -0x800000, R3 ;  /* 0xff80000006007824 */ /* 0x000fe200078e0203 */
[----:B------:R-:W-:Y:S02]  /*08e0*/  IADD3 R5, PT, PT, R5, -0x2, R6 ;  /* 0xfffffffe05057810 */ /* 0x000fe40007ffe006 */
[----:B------:R-:W-:-:S03]  /*08f0*/  FADD.FTZ R9, -RZ, -UR4 ;  /* 0x80000004ff097e21 */ /* 0x000fc60008010100 */
[----:B------:R-:W0:Y:S02]  /*0900*/  MUFU.RCP R7, UR4 ;  /* 0x0000000400077d08 */ /* 0x000e240008001000 */
[----:B0-----:R-:W-:-:S04]  /*0910*/  FFMA R8, R7, R9, 1 ;  /* 0x3f80000007087423 */ /* 0x001fc80000000009 */
[----:B------:R-:W-:-:S04]  /*0920*/  FFMA R7, R7, R8, R7 ;  /* 0x0000000807077223 */ /* 0x000fc80000000007 */
[----:B------:R-:W-:-:S04]  /*0930*/  FFMA R8, R0, R7, RZ ;  /* 0x0000000700087223 */ /* 0x000fc800000000ff */
[----:B------:R-:W-:-:S04]  /*0940*/  FFMA R3, R9, R8, R0 ;  /* 0x0000000809037223 */ /* 0x000fc80000000000 */
[----:B------:R-:W-:-:S04]  /*0950*/  FFMA R8, R7, R3, R8 ;  /* 0x0000000307087223 */ /* 0x000fc80000000008 */
[----:B------:R-:W-:-:S04]  /*0960*/  FFMA R9, R9, R8, R0 ;  /* 0x0000000809097223 */ /* 0x000fc80000000000 */
[----:B------:R-:W-:-:S05]  /*0970*/  FFMA R3, R7, R9, R8 ;  /* 0x0000000907037223 */ /* 0x000fca0000000008 */
[----:B------:R-:W-:-:S04]  /*0980*/  SHF.R.U32.HI R0, RZ, 0x17, R3 ;  /* 0x00000017ff007819 */ /* 0x000fc80000011603 */
[----:B------:R-:W-:-:S05]  /*0990*/  LOP3.LUT R0, R0, 0xff, RZ, 0xc0, !PT ;  /* 0x000000ff00007812 */ /* 0x000fca00078ec0ff */
[----:B------:R-:W-:-:S04]  /*09a0*/  IMAD.IADD R10, R0, 0x1, R5 ;  /* 0x00000001000a7824 */ /* 0x000fc800078e0205 */
[----:B------:R-:W-:-:S05]  /*09b0*/  VIADD R0, R10, 0xffffffff ;  /* 0xffffffff0a007836 */ /* 0x000fca0000000000 */
[----:B------:R-:W-:-:S13]  /*09c0*/  ISETP.GE.U32.AND P0, PT, R0, 0xfe, PT ;  /* 0x000000fe0000780c */ /* 0x000fda0003f06070 */
[----:B------:R-:W-:Y:S05]  /*09d0*/  @!P0 BRA `(.L_x_13) ;  /* 0x0000000000808947 */ /* 0x000fea0003800000 */
[----:B------:R-:W-:-:S13]  /*09e0*/  ISETP.GT.AND P0, PT, R10, 0xfe, PT ;  /* 0x000000fe0a00780c */ /* 0x000fda0003f04270 */
[----:B------:R-:W-:Y:S05]  /*09f0*/  @P0 BRA `(.L_x_14) ;  /* 0x00000000006c0947 */ /* 0x000fea0003800000 */
[----:B------:R-:W-:-:S13]  /*0a00*/  ISETP.GE.AND P0, PT, R10, 0x1, PT ;  /* 0x000000010a00780c */ /* 0x000fda0003f06270 */
[----:B------:R-:W-:Y:S05]  /*0a10*/  @P0 BRA `(.L_x_15) ;  /* 0x0000000000740947 */ /* 0x000fea0003800000 */
[----:B------:R-:W-:Y:S02]  /*0a20*/  ISETP.GE.AND P0, PT, R10, -0x18, PT ;  /* 0xffffffe80a00780c */ /* 0x000fe40003f06270 */
[----:B------:R-:W-:-:S11]  /*0a30*/  LOP3.LUT R3, R3, 0x80000000, RZ, 0xc0, !PT ;  /* 0x8000000003037812 */ /* 0x000fd600078ec0ff */
[----:B------:R-:W-:Y:S05]  /*0a40*/  @!P0 BRA `(.L_x_15) ;  /* 0x0000000000688947 */ /* 0x000fea0003800000 */
[CCC-:B------:R-:W-:Y:S01]  /*0a50*/  FFMA.RZ R0, R7.reuse, R9.reuse, R8.reuse ;  /* 0x0000000907007223 */ /* 0x1c0fe2000000c008 */
[C---:B------:R-:W-:Y:S01]  /*0a60*/  VIADD R6, R10.reuse, 0x20 ;  /* 0x000000200a067836 */ /* 0x040fe20000000000 */
[C---:B------:R-:W-:Y:S02]  /*0a70*/  ISETP.NE.AND P2, PT, R10.reuse, RZ, PT ;  /* 0x000000ff0a00720c */ /* 0x040fe40003f45270 */
[----:B------:R-:W-:Y:S02]  /*0a80*/  ISETP.NE.AND P1, PT, R10, RZ, PT ;  /* 0x000000ff0a00720c */ /* 0x000fe40003f25270 */
[----:B------:R-:W-:Y:S01]  /*0a90*/  LOP3.LUT R5, R0, 0x7fffff, RZ, 0xc0, !PT ;  /* 0x007fffff00057812 */ /* 0x000fe200078ec0ff */
[CCC-:B------:R-:W-:Y:S01]  /*0aa0*/  FFMA.RP R0, R7.reuse, R9.reuse, R8.reuse ;  /* 0x0000000907007223 */ /* 0x1c0fe20000008008 */
[----:B------:R-:W-:Y:S01]  /*0ab0*/  FFMA.RM R7, R7, R9, R8 ;  /* 0x0000000907077223 */ /* 0x000fe20000004008 */
[----:B------:R-:W-:Y:S01]  /*0ac0*/  IMAD.MOV R8, RZ, RZ, -R10 ;  /* 0x000000ffff087224 */ /* 0x000fe200078e0a0a */
[----:B------:R-:W-:-:S03]  /*0ad0*/  LOP3.LUT R5, R5, 0x800000, RZ, 0xfc, !PT ;  /* 0x0080000005057812 */ /* 0x000fc600078efcff */
[----:B------:R-:W-:Y:S02]  /*0ae0*/  FSETP.NEU.FTZ.AND P0, PT, R0, R7, PT ;  /* 0x000000070000720b */ /* 0x000fe40003f1d000 */
[----:B------:R-:W-:Y:S02]  /*0af0*/  SHF.L.U32 R6, R5, R6, RZ ;  /* 0x0000000605067219 */ /* 0x000fe400000006ff */
[----:B------:R-:W-:Y:S02]  /*0b00*/  SEL R0, R8, RZ, P2 ;  /* 0x000000ff08007207 */ /* 0x000fe40001000000 */
[----:B------:R-:W-:Y:S02]  /*0b10*/  ISETP.NE.AND P1, PT, R6, RZ, P1 ;  /* 0x000000ff0600720c */ /* 0x000fe40000f25270 */
[----:B------:R-:W-:Y:S02]  /*0b20*/  SHF.R.U32.HI R0, RZ, R0, R5 ;  /* 0x00000000ff007219 */ /* 0x000fe40000011605 */
[----:B------:R-:W-:-:S02]  /*0b30*/  PLOP3.LUT P0, PT, P0, P1, PT, 0xf8, 0x8f ;  /* 0x00000000008f781c */ /* 0x000fc40000703f70 */
[----:B------:R-:W-:Y:S02]  /*0b40*/  SHF.R.U32.HI R6, RZ, 0x1, R0 ;  /* 0x00000001ff067819 */ /* 0x000fe40000011600 */
[----:B------:R-:W-:-:S04]  /*0b50*/  SEL R5, RZ, 0x1, !P0 ;  /* 0x00000001ff057807 */ /* 0x000fc80004000000 */
[----:B------:R-:W-:-:S04]  /*0b60*/  LOP3.LUT R5, R5, 0x1, R6, 0xf8, !PT ;  /* 0x0000000105057812 */ /* 0x000fc800078ef806 */
[----:B------:R-:W-:-:S05]  /*0b70*/  LOP3.LUT R5, R5, R0, RZ, 0xc0, !PT ;  /* 0x0000000005057212 */ /* 0x000fca00078ec0ff */
[----:B------:R-:W-:-:S05]  /*0b80*/  IMAD.IADD R6, R6, 0x1, R5 ;  /* 0x0000000106067824 */ /* 0x000fca00078e0205 */
[----:B------:R-:W-:Y:S01]  /*0b90*/  LOP3.LUT R3, R6, R3, RZ, 0xfc, !PT ;  /* 0x0000000306037212 */ /* 0x000fe200078efcff */
[----:B------:R-:W-:Y:S06]  /*0ba0*/  BRA `(.L_x_15) ;  /* 0x0000000000107947 */ /* 0x000fec0003800000 */
.L_x_14:
[----:B------:R-:W-:-:S04]  /*0bb0*/  LOP3.LUT R3, R3, 0x80000000, RZ, 0xc0, !PT ;  /* 0x8000000003037812 */ /* 0x000fc800078ec0ff */
[----:B------:R-:W-:Y:S01]  /*0bc0*/  LOP3.LUT R3, R3, 0x7f800000, RZ, 0xfc, !PT ;  /* 0x7f80000003037812 */ /* 0x000fe200078efcff */
[----:B------:R-:W-:Y:S06]  /*0bd0*/  BRA `(.L_x_15) ;  /* 0x0000000000047947 */ /* 0x000fec0003800000 */
.L_x_13:
[----:B------:R-:W-:-:S07]  /*0be0*/  IMAD R3, R5, 0x800000, R3 ;  /* 0x0080000005037824 */ /* 0x000fce00078e0203 */
.L_x_15:
[----:B------:R-:W-:Y:S05]  /*0bf0*/  BSYNC.RECONVERGENT B2 ;  /* 0x0000000000027941 */ /* 0x000fea0003800200 */
.L_x_12:
[----:B------:R-:W-:Y:S05]  /*0c00*/  BRA `(.L_x_16) ;  /* 0x0000000000207947 */ /* 0x000fea0003800000 */
.L_x_11:
[----:B------:R-:W-:-:S04]  /*0c10*/  LOP3.LUT R3, R6, 0x80000000, R3, 0x48, !PT ;  /* 0x8000000006037812 */ /* 0x000fc800078e4803 */
[----:B------:R-:W-:Y:S01]  /*0c20*/  LOP3.LUT R3, R3, 0x7f800000, RZ, 0xfc, !PT ;  /* 0x7f80000003037812 */ /* 0x000fe200078efcff */
[----:B------:R-:W-:Y:S06]  /*0c30*/  BRA `(.L_x_16) ;  /* 0x0000000000147947 */ /* 0x000fec0003800000 */
.L_x_10:
[----:B------:R-:W-:Y:S01]  /*0c40*/  LOP3.LUT R3, R6, 0x80000000, R3, 0x48, !PT ;  /* 0x8000000006037812 */ /* 0x000fe200078e4803 */
[----:B------:R-:W-:Y:S06]  /*0c50*/  BRA `(.L_x_16) ;  /* 0x00000000000c7947 */ /* 0x000fec0003800000 */
.L_x_9:
[----:B------:R-:W0:Y:S01]  /*0c60*/  MUFU.RSQ R3, -QNAN ;  /* 0xffc0000000037908 */ /* 0x000e220000001400 */
[----:B------:R-:W-:Y:S05]  /*0c70*/  BRA `(.L_x_16) ;  /* 0x0000000000047947 */ /* 0x000fea0003800000 */
.L_x_8:
[----:B------:R-:W-:-:S07]  /*0c80*/  FADD.FTZ R3, R0, 5 ;  /* 0x40a0000000037421 */ /* 0x000fce0000010000 */
.L_x_16:
[----:B------:R-:W-:Y:S05]  /*0c90*/  BSYNC.RECONVERGENT B0 ;  /* 0x0000000000007941 */ /* 0x000fea0003800200 */
.L_x_5:
[----:B------:R-:W-:-:S04]  /*0ca0*/  IMAD.MOV.U32 R5, RZ, RZ, 0x0 ;  /* 0x00000000ff057424 */ /* 0x000fc800078e00ff */
[----:B0-----:R-:W-:Y:S05]  /*0cb0*/  RET.REL.NODEC R4 `(_Z6kernelPfS_iii) ;  /* 0xfffffff004d07950 */ /* 0x001fea0003c3ffff */
.L_x_17:
[----:B------:R-:W-:-:S00]  /*0cc0*/  BRA `(.L_x_17) ;  /* 0xfffffffc00fc7947 */ /* 0x000fc0000383ffff */
[----:B------:R-:W-:-:S00]  /*0cd0*/  NOP ;  /* 0x0000000000007918 */ /* 0x000fc00000000000 */
        /* <DEDUP_REMOVED lines=10> */
.L_x_18:


//--------------------- .nv.shared._Z6kernelPfS_iii --------------------------
	.section	.nv.shared._Z6kernelPfS_iii,"aw",@nobits
	.sectionflags	@""
.nv.shared._Z6kernelPfS_iii:
	.zero		1060


//--------------------- .nv.shared.reserved.0     --------------------------
	.section	.nv.shared.reserved.0,"aw",@nobits
	.weak		__nv_reservedSMEM_offset_0_alias
	.size		__nv_reservedSMEM_offset_0_alias, 0, 64
	.other		__nv_reservedSMEM_offset_0_alias,@"STO_CUDA_RESERVED_SHARED STV_DEFAULT"
__nv_reservedSMEM_offset_0_alias:
	.zero		0
	.zero		64


//--------------------- .nv.constant0._Z6kernelPfS_iii --------------------------
	.section	.nv.constant0._Z6kernelPfS_iii,"a",@progbits
	.sectionflags	@""
	.align	4
.nv.constant0._Z6kernelPfS_iii:
	.zero		924


//--------------------- SYMBOLS --------------------------

	.type		.nv.reservedSmem.offset0,@object
	.size		.nv.reservedSmem.offset0,0x4
	.type		.nv.reservedSmem.cap,@object
	.size		.nv.reservedSmem.cap,0x4
